	.headerflags	@"EF_CUDA_TEXMODE_UNIFIED EF_CUDA_64BIT_ADDRESS EF_CUDA_ACCELERATORS EF_CUDA_SM90 EF_CUDA_VIRTUAL_SM(EF_CUDA_SM90)"
	.elftype	@"ET_EXEC"


//--------------------- .nv.info                  --------------------------
	.section	.nv.info,"",@"SHT_CUDA_INFO"
	.align	4


	//----- nvinfo : EIATTR_REGCOUNT
	.align		4
        /*0000*/ 	.byte	0x04, 0x2f
        /*0002*/ 	.short	(.L_3 - .L_2)
	.align		4
.L_2:
        /*0004*/ 	.word	index@(triton_poi_fused__native_batch_norm_legit_no_training_add_relu_13)
        /*0008*/ 	.word	0x00000028


	//----- nvinfo : EIATTR_MIN_STACK_SIZE
	.align		4
.L_3:
        /*000c*/ 	.byte	0x04, 0x12
        /*000e*/ 	.short	(.L_5 - .L_4)
	.align		4
.L_4:
        /*0010*/ 	.word	index@(triton_poi_fused__native_batch_norm_legit_no_training_add_relu_13)
        /*0014*/ 	.word	0x00000000


	//----- nvinfo : EIATTR_FRAME_SIZE
	.align		4
.L_5:
        /*0018*/ 	.byte	0x04, 0x11
        /*001a*/ 	.short	(.L_7 - .L_6)
	.align		4
.L_6:
        /*001c*/ 	.word	index@(triton_poi_fused__native_batch_norm_legit_no_training_add_relu_13)
        /*0020*/ 	.word	0x00000000


	//----- nvinfo : EIATTR_MIN_STACK_SIZE
	.align		4
.L_7:
        /*0024*/ 	.byte	0x04, 0x12
        /*0026*/ 	.short	(.L_9 - .L_8)
	.align		4
.L_8:
        /*0028*/ 	.word	index@(triton_poi_fused__native_batch_norm_legit_no_training_add_relu_13)
        /*002c*/ 	.word	0x00000000
.L_9:


//--------------------- .nv.info.triton_poi_fused__native_batch_norm_legit_no_training_add_relu_13 --------------------------
	.section	.nv.info.triton_poi_fused__native_batch_norm_legit_no_training_add_relu_13,"",@"SHT_CUDA_INFO"
	.sectionflags	@""
	.align	4


	//----- nvinfo : EIATTR_CUDA_API_VERSION
	.align		4
        /*0000*/ 	.byte	0x04, 0x37
        /*0002*/ 	.short	(.L_11 - .L_10)
.L_10:
        /*0004*/ 	.word	0x0000007c


	//----- nvinfo : EIATTR_KPARAM_INFO
	.align		4
.L_11:
        /*0008*/ 	.byte	0x04, 0x17
        /*000a*/ 	.short	(.L_13 - .L_12)
.L_12:
        /*000c*/ 	.word	0x00000000
        /*0010*/ 	.short	0x0008
        /*0012*/ 	.short	0x003c
        /*0014*/ 	.byte	0x00, 0xf0, 0x11, 0x00


	//----- nvinfo : EIATTR_KPARAM_INFO
	.align		4
.L_13:
        /*0018*/ 	.byte	0x04, 0x17
        /*001a*/ 	.short	(.L_15 - .L_14)
.L_14:
        /*001c*/ 	.word	0x00000000
        /*0020*/ 	.short	0x0007
        /*0022*/ 	.short	0x0038
        /*0024*/ 	.byte	0x00, 0xf0, 0x11, 0x00


	//----- nvinfo : EIATTR_KPARAM_INFO
	.align		4
.L_15:
        /*0028*/ 	.byte	0x04, 0x17
        /*002a*/ 	.short	(.L_17 - .L_16)
.L_16:
        /*002c*/ 	.word	0x00000000
        /*0030*/ 	.short	0x0006
        /*0032*/ 	.short	0x0030
        /*0034*/ 	.byte	0x00, 0xf4, 0x21, 0x00


	//----- nvinfo : EIATTR_KPARAM_INFO
	.align		4
.L_17:
        /*0038*/ 	.byte	0x04, 0x17
        /*003a*/ 	.short	(.L_19 - .L_18)
.L_18:
        /*003c*/ 	.word	0x00000000
        /*0040*/ 	.short	0x0005
        /*0042*/ 	.short	0x0028
        /*0044*/ 	.byte	0x00, 0xf4, 0x21, 0x00


	//----- nvinfo : EIATTR_KPARAM_INFO
	.align		4
.L_19:
        /*0048*/ 	.byte	0x04, 0x17
        /*004a*/ 	.short	(.L_21 - .L_20)
.L_20:
        /*004c*/ 	.word	0x00000000
        /*0050*/ 	.short	0x0004
        /*0052*/ 	.short	0x0020
        /*0054*/ 	.byte	0x00, 0xf4, 0x21, 0x00


	//----- nvinfo : EIATTR_KPARAM_INFO
	.align		4
.L_21:
        /*0058*/ 	.byte	0x04, 0x17
        /*005a*/ 	.short	(.L_23 - .L_22)
.L_22:
        /*005c*/ 	.word	0x00000000
        /*0060*/ 	.short	0x0003
        /*0062*/ 	.short	0x0018
        /*0064*/ 	.byte	0x00, 0xf4, 0x21, 0x00


	//----- nvinfo : EIATTR_KPARAM_INFO
	.align		4
.L_23:
        /*0068*/ 	.byte	0x04, 0x17
        /*006a*/ 	.short	(.L_25 - .L_24)
.L_24:
        /*006c*/ 	.word	0x00000000
        /*0070*/ 	.short	0x0002
        /*0072*/ 	.short	0x0010
        /*0074*/ 	.byte	0x00, 0xf4, 0x21, 0x00


	//----- nvinfo : EIATTR_KPARAM_INFO
	.align		4
.L_25:
        /*0078*/ 	.byte	0x04, 0x17
        /*007a*/ 	.short	(.L_27 - .L_26)
.L_26:
        /*007c*/ 	.word	0x00000000
        /*0080*/ 	.short	0x0001
        /*0082*/ 	.short	0x0008
        /*0084*/ 	.byte	0x00, 0xf4, 0x21, 0x00


	//----- nvinfo : EIATTR_KPARAM_INFO
	.align		4
.L_27:
        /*0088*/ 	.byte	0x04, 0x17
        /*008a*/ 	.short	(.L_29 - .L_28)
.L_28:
        /*008c*/ 	.word	0x00000000
        /*0090*/ 	.short	0x0000
        /*0092*/ 	.short	0x0000
        /*0094*/ 	.byte	0x00, 0xf4, 0x21, 0x00


	//----- nvinfo : EIATTR_SPARSE_MMA_MASK
	.align		4
.L_29:
        /*0098*/ 	.byte	0x03, 0x50
        /*009a*/ 	.short	0x0000


	//----- nvinfo : EIATTR_MAXREG_COUNT
	.align		4
        /*009c*/ 	.byte	0x03, 0x1b
        /*009e*/ 	.short	0x00ff


	//----- nvinfo : EIATTR_EXIT_INSTR_OFFSETS
	.align		4
        /*00a0*/ 	.byte	0x04, 0x1c
        /*00a2*/ 	.short	(.L_31 - .L_30)


	//   ....[0]....
.L_30:
        /*00a4*/ 	.word	0x000012a0


	//   ....[1]....
        /*00a8*/ 	.word	0x000012f0


	//----- nvinfo : EIATTR_REQNTID
	.align		4
.L_31:
        /*00ac*/ 	.byte	0x04, 0x10
        /*00ae*/ 	.short	(.L_33 - .L_32)
.L_32:
        /*00b0*/ 	.word	0x00000100
        /*00b4*/ 	.word	0x00000001
        /*00b8*/ 	.word	0x00000001


	//----- nvinfo : EIATTR_CBANK_PARAM_SIZE
	.align		4
.L_33:
        /*00bc*/ 	.byte	0x03, 0x19
        /*00be*/ 	.short	0x0040


	//----- nvinfo : EIATTR_PARAM_CBANK
	.align		4
        /*00c0*/ 	.byte	0x04, 0x0a
        /*00c2*/ 	.short	(.L_35 - .L_34)
	.align		4
.L_34:
        /*00c4*/ 	.word	index@(.nv.constant0.triton_poi_fused__native_batch_norm_legit_no_training_add_relu_13)
        /*00c8*/ 	.short	0x0210
        /*00ca*/ 	.short	0x0040


	//----- nvinfo : EIATTR_SW_WAR
	.align		4
.L_35:
        /*00cc*/ 	.byte	0x04, 0x36
        /*00ce*/ 	.short	(.L_37 - .L_36)
.L_36:
        /*00d0*/ 	.word	0x00000008
.L_37:


//--------------------- .nv.callgraph             --------------------------
	.section	.nv.callgraph,"",@"SHT_CUDA_CALLGRAPH"
	.align	4
	.sectionentsize	8
	.align		4
        /*0000*/ 	.word	0x00000000
	.align		4
        /*0004*/ 	.word	0xffffffff
	.align		4
        /*0008*/ 	.word	0x00000000
	.align		4
        /*000c*/ 	.word	0xfffffffe
	.align		4
        /*0010*/ 	.word	0x00000000
	.align		4
        /*0014*/ 	.word	0xfffffffd
	.align		4
        /*0018*/ 	.word	0x00000000
	.align		4
        /*001c*/ 	.word	0xfffffffc


//--------------------- .nv.constant4             --------------------------
	.section	.nv.constant4,"a",@progbits
	.align	8
	.align		8
.nv.constant4:
        /*0000*/ 	.dword	_$_str
	.align		8
        /*0008*/ 	.dword	_$_str_$_2


//--------------------- .text.triton_poi_fused__native_batch_norm_legit_no_training_add_relu_13 --------------------------
	.section	.text.triton_poi_fused__native_batch_norm_legit_no_training_add_relu_13,"ax",@progbits
	.sectionflags	@"SHF_BARRIERS=1"
	.align	128
        .global         triton_poi_fused__native_batch_norm_legit_no_training_add_relu_13
        .type           triton_poi_fused__native_batch_norm_legit_no_training_add_relu_13,@function
        .size           triton_poi_fused__native_batch_norm_legit_no_training_add_relu_13,(.L_x_1 - triton_poi_fused__native_batch_norm_legit_no_training_add_relu_13)
        .other          triton_poi_fused__native_batch_norm_legit_no_training_add_relu_13,@"STO_CUDA_ENTRY STV_DEFAULT"
triton_poi_fused__native_batch_norm_legit_no_training_add_relu_13:
.text.triton_poi_fused__native_batch_norm_legit_no_training_add_relu_13:
[----:B------:R-:W0:Y:S01]  /*0000*/  LDC R1, c[0x0][0x28] ;  /* 0x00000a00ff017b82 */ /* 0x000e220000000800 */
[----:B------:R-:W1:Y:S07]  /*0010*/  S2R R0, SR_TID.X ;  /* 0x0000000000007919 */ /* 0x000e6e0000002100 */
[----:B------:R-:W2:Y:S01]  /*0020*/  LDC.64 R2, c[0x0][0x210] ;  /* 0x00008400ff027b82 */ /* 0x000ea20000000a00 */
[----:B------:R-:W-:Y:S01]  /*0030*/  CS2R R8, SRZ ;  /* 0x0000000000087805 */ /* 0x000fe2000001ff00 */
[----:B------:R-:W3:Y:S01]  /*0040*/  S2R R35, SR_CTAID.X ;  /* 0x0000000000237919 */ /* 0x000ee20000002500 */
[----:B------:R-:W4:Y:S01]  /*0050*/  S2R R5, SR_CTAID.Y ;  /* 0x0000000000057919 */ /* 0x000f220000002600 */
[----:B------:R-:W-:-:S02]  /*0060*/  CS2R R10, SRZ ;  /* 0x00000000000a7805 */ /* 0x000fc4000001ff00 */
[----:B------:R-:W-:Y:S01]  /*0070*/  CS2R R6, SRZ ;  /* 0x0000000000067805 */ /* 0x000fe2000001ff00 */
[----:B------:R-:W-:Y:S01]  /*0080*/  ULDC.64 UR6, c[0x0][0x208] ;  /* 0x0000820000067ab9 */ /* 0x000fe20000000a00 */
[----:B------:R-:W5:Y:S01]  /*0090*/  LDC.64 R20, c[0x0][0x218] ;  /* 0x00008600ff147b82 */ /* 0x000f620000000a00 */
[----:B------:R-:W-:Y:S02]  /*00a0*/  CS2R R12, SRZ ;  /* 0x00000000000c7805 */ /* 0x000fe4000001ff00 */
[----:B------:R-:W-:Y:S02]  /*00b0*/  CS2R R14, SRZ ;  /* 0x00000000000e7805 */ /* 0x000fe4000001ff00 */
[----:B-1----:R-:W-:Y:S01]  /*00c0*/  SHF.R.U32.HI R4, RZ, 0x2, R0 ;  /* 0x00000002ff047819 */ /* 0x002fe20000011600 */
[----:B------:R-:W-:Y:S02]  /*00d0*/  IMAD.SHL.U32 R34, R0, 0x4, RZ ;  /* 0x0000000400227824 */ /* 0x000fe400078e00ff */
[----:B---3--:R-:W-:Y:S01]  /*00e0*/  IMAD.SHL.U32 R35, R35, 0x10, RZ ;  /* 0x0000001023237824 */ /* 0x008fe200078e00ff */
[----:B------:R-:W-:-:S04]  /*00f0*/  SGXT.U32 R4, R4, 0x6 ;  /* 0x000000060404781a */ /* 0x000fc80000000000 */
[----:B------:R-:W-:Y:S02]  /*0100*/  LOP3.LUT R0, R35, 0xc, R34, 0xf8, !PT ;  /* 0x0000000c23007812 */ /* 0x000fe400078ef822 */
[----:B----4-:R-:W-:Y:S02]  /*0110*/  PRMT R23, R4, 0x6540, R5 ;  /* 0x0000654004177816 */ /* 0x010fe40000000005 */
[----:B------:R-:W-:-:S03]  /*0120*/  ISETP.GE.AND P0, PT, R0, 0x100, PT ;  /* 0x000001000000780c */ /* 0x000fc60003f06270 */
[----:B------:R-:W-:Y:S01]  /*0130*/  IMAD R23, R23, 0x100, R0 ;  /* 0x0000010017177824 */ /* 0x000fe200078e0200 */
[----:B------:R-:W-:-:S03]  /*0140*/  CS2R R4, SRZ ;  /* 0x0000000000047805 */ /* 0x000fc6000001ff00 */
[C---:B------:R-:W-:Y:S01]  /*0150*/  VIADD R33, R23.reuse, 0xc000 ;  /* 0x0000c00017217836 */ /* 0x040fe20000000000 */
[----:B------:R-:W-:Y:S01]  /*0160*/  IADD3 R32, R23, 0x8000, RZ ;  /* 0x0000800017207810 */ /* 0x000fe20007ffe0ff */
[----:B------:R-:W-:Y:S02]  /*0170*/  VIADD R22, R23, 0x4000 ;  /* 0x0000400017167836 */ /* 0x000fe40000000000 */
[----:B--2---:R-:W-:-:S04]  /*0180*/  IMAD.WIDE R26, R33, 0x4, R2 ;  /* 0x00000004211a7825 */ /* 0x004fc800078e0202 */
[--C-:B------:R-:W-:Y:S01]  /*0190*/  IMAD.WIDE R24, R32, 0x4, R2.reuse ;  /* 0x0000000420187825 */ /* 0x100fe200078e0202 */
[----:B------:R1:W2:Y:S03]  /*01a0*/  @!P0 LDG.E.EL.128 R4, desc[UR6][R26.64] ;  /* 0x000000061a048981 */ /* 0x0002a6000c2e1d00 */
[--C-:B------:R-:W-:Y:S01]  /*01b0*/  IMAD.WIDE R18, R23, 0x4, R2.reuse ;  /* 0x0000000417127825 */ /* 0x100fe200078e0202 */
[----:B------:R3:W4:Y:S03]  /*01c0*/  @!P0 LDG.E.EL.128 R8, desc[UR6][R24.64] ;  /* 0x0000000618088981 */ /* 0x000726000c2e1d00 */
[----:B------:R-:W-:Y:S01]  /*01d0*/  IMAD.WIDE R2, R22, 0x4, R2 ;  /* 0x0000000416027825 */ /* 0x000fe200078e0202 */
[----:B------:R-:W-:Y:S02]  /*01e0*/  CS2R R28, SRZ ;  /* 0x00000000001c7805 */ /* 0x000fe4000001ff00 */
[----:B------:R-:W-:-:S02]  /*01f0*/  CS2R R30, SRZ ;  /* 0x00000000001e7805 */ /* 0x000fc4000001ff00 */
[----:B-1----:R-:W-:Y:S01]  /*0200*/  CS2R R26, SRZ ;  /* 0x00000000001a7805 */ /* 0x002fe2000001ff00 */
[----:B------:R1:W2:Y:S01]  /*0210*/  @!P0 LDG.E.EL.128 R12, desc[UR6][R18.64] ;  /* 0x00000006120c8981 */ /* 0x0002a2000c2e1d00 */
[----:B------:R-:W-:Y:S01]  /*0220*/  CS2R R16, SRZ ;  /* 0x0000000000107805 */ /* 0x000fe2000001ff00 */
[----:B-----5:R-:W-:Y:S01]  /*0230*/  IMAD.WIDE R20, R0, 0x4, R20 ;  /* 0x0000000400147825 */ /* 0x020fe200078e0214 */
[----:B---3--:R-:W-:-:S06]  /*0240*/  CS2R R24, SRZ ;  /* 0x0000000000187805 */ /* 0x008fcc000001ff00 */
[----:B------:R3:W5:Y:S01]  /*0250*/  @!P0 LDG.E.EL.128 R24, desc[UR6][R2.64] ;  /* 0x0000000602188981 */ /* 0x000762000c2e1d00 */
[----:B-1----:R-:W-:-:S06]  /*0260*/  CS2R R18, SRZ ;  /* 0x0000000000127805 */ /* 0x002fcc000001ff00 */
[----:B------:R-:W2:Y:S01]  /*0270*/  @!P0 LDG.E.EL.128 R16, desc[UR6][R20.64] ;  /* 0x0000000614108981 */ /* 0x000ea2000c2e1d00 */
[----:B---3--:R-:W1:Y:S02]  /*0280*/  LDC.64 R2, c[0x0][0x220] ;  /* 0x00008800ff027b82 */ /* 0x008e640000000a00 */
[----:B-1----:R-:W-:-:S05]  /*0290*/  IMAD.WIDE R2, R0, 0x4, R2 ;  /* 0x0000000400027825 */ /* 0x002fca00078e0202 */
[----:B------:R-:W3:Y:S01]  /*02a0*/  @!P0 LDG.E.EL.128 R28, desc[UR6][R2.64] ;  /* 0x00000006021c8981 */ /* 0x000ee2000c2e1d00 */
[C---:B--2---:R-:W-:Y:S01]  /*02b0*/  FADD R15, -R19.reuse, R15 ;  /* 0x0000000f130f7221 */ /* 0x044fe20000000100 */
[C---:B----4-:R-:W-:Y:S01]  /*02c0*/  FADD R11, -R19.reuse, R11 ;  /* 0x0000000b130b7221 */ /* 0x050fe20000000100 */
[C---:B------:R-:W-:Y:S01]  /*02d0*/  FADD R7, -R19.reuse, R7 ;  /* 0x0000000713077221 */ /* 0x040fe20000000100 */
[----:B-----5:R-:W-:Y:S01]  /*02e0*/  FADD R27, -R19, R27 ;  /* 0x0000001b131b7221 */ /* 0x020fe20000000100 */
[C---:B------:R-:W-:Y:S01]  /*02f0*/  FADD R14, -R18.reuse, R14 ;  /* 0x0000000e120e7221 */ /* 0x040fe20000000100 */
[C---:B------:R-:W-:Y:S01]  /*0300*/  FADD R10, -R18.reuse, R10 ;  /* 0x0000000a120a7221 */ /* 0x040fe20000000100 */
[----:B------:R-:W-:Y:S01]  /*0310*/  FADD R6, -R18, R6 ;  /* 0x0000000612067221 */ /* 0x000fe20000000100 */
[----:B---3--:R-:W-:Y:S01]  /*0320*/  FADD R28, R28, 9.9999997473787516356e-06 ;  /* 0x3727c5ac1c1c7421 */ /* 0x008fe20000000000 */
[----:B------:R-:W-:-:S03]  /*0330*/  FADD R29, R29, 9.9999997473787516356e-06 ;  /* 0x3727c5ac1d1d7421 */ /* 0x000fc60000000000 */
[----:B------:R-:W1:Y:S01]  /*0340*/  MUFU.SQRT R20, R28 ;  /* 0x0000001c00147308 */ /* 0x000e620000002000 */
[----:B------:R-:W-:Y:S01]  /*0350*/  FADD R21, R30, 9.9999997473787516356e-06 ;  /* 0x3727c5ac1e157421 */ /* 0x000fe20000000000 */
[----:B------:R-:W-:-:S06]  /*0360*/  FADD R31, R31, 9.9999997473787516356e-06 ;  /* 0x3727c5ac1f1f7421 */ /* 0x000fcc0000000000 */
[----:B------:R-:W2:Y:S08]  /*0370*/  MUFU.SQRT R3, R29 ;  /* 0x0000001d00037308 */ /* 0x000eb00000002000 */
[----:B------:R-:W3:Y:S01]  /*0380*/  MUFU.SQRT R2, R21 ;  /* 0x0000001500027308 */ /* 0x000ee20000002000 */
[C---:B-1----:R-:W-:Y:S02]  /*0390*/  FSETP.GT.AND P6, PT, R20.reuse, 8.50705917302346158658e+37, PT ;  /* 0x7e8000001400780b */ /* 0x042fe40003fc4000 */
[----:B------:R-:W-:-:S05]  /*03a0*/  FSETP.GEU.AND P1, PT, R20, 1.175494350822287508e-38, PT ;  /* 0x008000001400780b */ /* 0x000fca0003f2e000 */
[----:B------:R-:W1:Y:S01]  /*03b0*/  MUFU.SQRT R19, R31 ;  /* 0x0000001f00137308 */ /* 0x000e620000002000 */
[----:B------:R-:W-:Y:S01]  /*03c0*/  FADD R30, -R18, R26 ;  /* 0x0000001a121e7221 */ /* 0x000fe20000000100 */
[C---:B--2---:R-:W-:Y:S01]  /*03d0*/  FSETP.GT.AND P2, PT, R3.reuse, 8.50705917302346158658e+37, PT ;  /* 0x7e8000000300780b */ /* 0x044fe20003f44000 */
[----:B------:R-:W-:Y:S01]  /*03e0*/  IMAD.MOV.U32 R18, RZ, RZ, 0x3e800000 ;  /* 0x3e800000ff127424 */ /* 0x000fe200078e00ff */
[C---:B---3--:R-:W-:Y:S02]  /*03f0*/  FSETP.GT.AND P4, PT, R2.reuse, 8.50705917302346158658e+37, PT ;  /* 0x7e8000000200780b */ /* 0x048fe40003f84000 */
[----:B------:R-:W-:Y:S02]  /*0400*/  FSETP.GEU.AND P3, PT, R3, 1.175494350822287508e-38, PT ;  /* 0x008000000300780b */ /* 0x000fe40003f6e000 */
[----:B------:R-:W-:Y:S01]  /*0410*/  FSETP.GEU.AND P5, PT, R2, 1.175494350822287508e-38, PT ;  /* 0x008000000200780b */ /* 0x000fe20003fae000 */
[----:B------:R-:W-:Y:S01]  /*0420*/  @P6 FMUL R20, R20, 0.25 ;  /* 0x3e80000014146820 */ /* 0x000fe20000400000 */
[----:B------:R-:W-:-:S02]  /*0430*/  FSEL R21, R18, 1, P6 ;  /* 0x3f80000012157808 */ /* 0x000fc40003000000 */
[----:B-1----:R-:W-:Y:S01]  /*0440*/  FSETP.GT.AND P6, PT, R19, 8.50705917302346158658e+37, PT ;  /* 0x7e8000001300780b */ /* 0x002fe20003fc4000 */
[----:B------:R-:W-:Y:S02]  /*0450*/  @!P1 FMUL R20, R20, 16777216 ;  /* 0x4b80000014149820 */ /* 0x000fe40000400000 */
[----:B------:R-:W-:Y:S01]  /*0460*/  @!P1 FMUL R21, R21, 16777216 ;  /* 0x4b80000015159820 */ /* 0x000fe20000400000 */
[----:B------:R-:W-:Y:S01]  /*0470*/  FSETP.GEU.AND P1, PT, R19, 1.175494350822287508e-38, PT ;  /* 0x008000001300780b */ /* 0x000fe20003f2e000 */
[----:B------:R-:W-:Y:S01]  /*0480*/  @P2 FMUL R3, R3, 0.25 ;  /* 0x3e80000003032820 */ /* 0x000fe20000400000 */
[----:B------:R-:W-:Y:S01]  /*0490*/  @P4 FMUL R2, R2, 0.25 ;  /* 0x3e80000002024820 */ /* 0x000fe20000400000 */
[----:B------:R1:W2:Y:S02]  /*04a0*/  MUFU.RCP R28, R20 ;  /* 0x00000014001c7308 */ /* 0x0002a40000001000 */
[----:B------:R-:W-:Y:S01]  /*04b0*/  @!P3 FMUL R3, R3, 16777216 ;  /* 0x4b8000000303b820 */ /* 0x000fe20000400000 */
[----:B------:R-:W-:Y:S01]  /*04c0*/  @!P5 FMUL R2, R2, 16777216 ;  /* 0x4b8000000202d820 */ /* 0x000fe20000400000 */
[C---:B------:R-:W-:Y:S01]  /*04d0*/  FADD R13, -R17.reuse, R13 ;  /* 0x0000000d110d7221 */ /* 0x040fe20000000100 */
[C---:B------:R-:W-:Y:S01]  /*04e0*/  FADD R9, -R17.reuse, R9 ;  /* 0x0000000911097221 */ /* 0x040fe20000000100 */
[----:B------:R-:W-:Y:S01]  /*04f0*/  FADD R5, -R17, R5 ;  /* 0x0000000511057221 */ /* 0x000fe20000000100 */
[----:B------:R-:W-:Y:S01]  /*0500*/  @P6 FMUL R19, R19, 0.25 ;  /* 0x3e80000013136820 */ /* 0x000fe20000400000 */
[----:B-1----:R-:W-:Y:S01]  /*0510*/  FADD R20, -R17, R25 ;  /* 0x0000001911147221 */ /* 0x002fe20000000100 */
[----:B------:R-:W-:Y:S01]  /*0520*/  FADD R17, -R16, R12 ;  /* 0x0000000c10117221 */ /* 0x000fe20000000100 */
[----:B------:R-:W1:Y:S01]  /*0530*/  MUFU.RCP R26, R3 ;  /* 0x00000003001a7308 */ /* 0x000e620000001000 */
[----:B------:R-:W-:-:S07]  /*0540*/  @!P1 FMUL R19, R19, 16777216 ;  /* 0x4b80000013139820 */ /* 0x000fce0000400000 */
[----:B------:R3:W4:Y:S02]  /*0550*/  MUFU.RCP R12, R2 ;  /* 0x00000002000c7308 */ /* 0x0007240000001000 */
[----:B---3--:R-:W3:Y:S06]  /*0560*/  LDC.64 R2, c[0x0][0x228] ;  /* 0x00008a00ff027b82 */ /* 0x008eec0000000a00 */
[----:B------:R-:W5:Y:S01]  /*0570*/  MUFU.RCP R19, R19 ;  /* 0x0000001300137308 */ /* 0x000f620000001000 */
[C---:B------:R-:W-:Y:S02]  /*0580*/  FSEL R31, R18.reuse, 1, P2 ;  /* 0x3f800000121f7808 */ /* 0x040fe40001000000 */
[----:B------:R-:W-:-:S02]  /*0590*/  FSEL R37, R18, 1, P4 ;  /* 0x3f80000012257808 */ /* 0x000fc40002000000 */
[----:B------:R-:W-:Y:S01]  /*05a0*/  FSEL R18, R18, 1, P6 ;  /* 0x3f80000012127808 */ /* 0x000fe20003000000 */
[----:B------:R-:W-:Y:S01]  /*05b0*/  @!P3 FMUL R31, R31, 16777216 ;  /* 0x4b8000001f1fb820 */ /* 0x000fe20000400000 */
[----:B--2---:R-:W-:Y:S01]  /*05c0*/  FMUL R21, R28, R21 ;  /* 0x000000151c157220 */ /* 0x004fe20000400000 */
[----:B------:R-:W-:Y:S02]  /*05d0*/  @!P5 FMUL R37, R37, 16777216 ;  /* 0x4b8000002525d820 */ /* 0x000fe40000400000 */
[----:B------:R-:W-:Y:S01]  /*05e0*/  @!P1 FMUL R18, R18, 16777216 ;  /* 0x4b80000012129820 */ /* 0x000fe20000400000 */
[C---:B------:R-:W-:Y:S01]  /*05f0*/  FADD R25, -R16.reuse, R4 ;  /* 0x0000000410197221 */ /* 0x040fe20000000100 */
[----:B------:R-:W-:Y:S01]  /*0600*/  FADD R29, -R16, R24 ;  /* 0x00000018101d7221 */ /* 0x000fe20000000100 */
[----:B-1----:R-:W-:Y:S01]  /*0610*/  FMUL R24, R26, R31 ;  /* 0x0000001f1a187220 */ /* 0x002fe20000400000 */
[----:B----4-:R-:W-:Y:S01]  /*0620*/  FMUL R4, R12, R37 ;  /* 0x000000250c047220 */ /* 0x010fe20000400000 */
[----:B------:R-:W-:Y:S01]  /*0630*/  FADD R8, -R16, R8 ;  /* 0x0000000810087221 */ /* 0x000fe20000000100 */
[----:B-----5:R-:W-:Y:S01]  /*0640*/  FMUL R12, R19, R18 ;  /* 0x00000012130c7220 */ /* 0x020fe20000400000 */
[----:B------:R-:W-:Y:S01]  /*0650*/  FMUL R26, R21, R17 ;  /* 0x00000011151a7220 */ /* 0x000fe20000400000 */
[----:B------:R-:W-:-:S02]  /*0660*/  CS2R R16, SRZ ;  /* 0x0000000000107805 */ /* 0x000fc4000001ff00 */
[----:B------:R-:W-:Y:S01]  /*0670*/  CS2R R18, SRZ ;  /* 0x0000000000127805 */ /* 0x000fe2000001ff00 */
[----:B---3--:R-:W-:-:S04]  /*0680*/  IMAD.WIDE R2, R0, 0x4, R2 ;  /* 0x0000000400027825 */ /* 0x008fc800078e0202 */
[C---:B------:R-:W-:Y:S01]  /*0690*/  FMUL R29, R21.reuse, R29 ;  /* 0x0000001d151d7220 */ /* 0x040fe20000400000 */
[C---:B------:R-:W-:Y:S01]  /*06a0*/  FMUL R25, R21.reuse, R25 ;  /* 0x0000001915197220 */ /* 0x040fe20000400000 */
[C---:B------:R-:W-:Y:S01]  /*06b0*/  FMUL R20, R24.reuse, R20 ;  /* 0x0000001418147220 */ /* 0x040fe20000400000 */
[----:B------:R-:W1:Y:S01]  /*06c0*/  LDC.64 R36, c[0x0][0x238] ;  /* 0x00008e00ff247b82 */ /* 0x000e620000000a00 */
[----:B------:R2:W3:Y:S07]  /*06d0*/  @!P0 LDG.E.EL.128 R16, desc[UR6][R2.64] ;  /* 0x0000000602108981 */ /* 0x0004ee000c2e1d00 */
[----:B--2---:R-:W2:Y:S01]  /*06e0*/  LDC.64 R2, c[0x0][0x230] ;  /* 0x00008c00ff027b82 */ /* 0x004ea20000000a00 */
[----:B------:R-:W-:Y:S01]  /*06f0*/  FMUL R28, R21, R8 ;  /* 0x00000008151c7220 */ /* 0x000fe20000400000 */
[C---:B------:R-:W-:Y:S01]  /*0700*/  FMUL R21, R24.reuse, R9 ;  /* 0x0000000918157220 */ /* 0x040fe20000400000 */
[C---:B------:R-:W-:Y:S01]  /*0710*/  FMUL R8, R24.reuse, R13 ;  /* 0x0000000d18087220 */ /* 0x040fe20000400000 */
[----:B------:R-:W-:Y:S01]  /*0720*/  FMUL R9, R24, R5 ;  /* 0x0000000518097220 */ /* 0x000fe20000400000 */
[----:B------:R-:W-:Y:S01]  /*0730*/  FMUL R31, R4, R14 ;  /* 0x0000000e041f7220 */ /* 0x000fe20000400000 */
[C---:B------:R-:W-:Y:S01]  /*0740*/  FMUL R24, R12.reuse, R15 ;  /* 0x0000000f0c187220 */ /* 0x040fe20000400000 */
[C---:B------:R-:W-:Y:S01]  /*0750*/  FMUL R27, R12.reuse, R27 ;  /* 0x0000001b0c1b7220 */ /* 0x040fe20000400000 */
[C---:B------:R-:W-:Y:S01]  /*0760*/  FMUL R11, R12.reuse, R11 ;  /* 0x0000000b0c0b7220 */ /* 0x040fe20000400000 */
[----:B------:R-:W-:Y:S01]  /*0770*/  FMUL R7, R12, R7 ;  /* 0x000000070c077220 */ /* 0x000fe20000400000 */
[----:B------:R-:W-:-:S02]  /*0780*/  CS2R R12, SRZ ;  /* 0x00000000000c7805 */ /* 0x000fc4000001ff00 */
[----:B------:R-:W-:Y:S01]  /*0790*/  CS2R R14, SRZ ;  /* 0x00000000000e7805 */ /* 0x000fe2000001ff00 */
[----:B--2---:R-:W-:-:S05]  /*07a0*/  IMAD.WIDE R2, R0, 0x4, R2 ;  /* 0x0000000400027825 */ /* 0x004fca00078e0202 */
[----:B------:R-:W3:Y:S01]  /*07b0*/  @!P0 LDG.E.EL.128 R12, desc[UR6][R2.64] ;  /* 0x00000006020c8981 */ /* 0x000ee2000c2e1d00 */
[C---:B------:R-:W-:Y:S01]  /*07c0*/  FMUL R5, R4.reuse, R30 ;  /* 0x0000001e04057220 */ /* 0x040fe20000400000 */
[C---:B------:R-:W-:Y:S01]  /*07d0*/  FMUL R10, R4.reuse, R10 ;  /* 0x0000000a040a7220 */ /* 0x040fe20000400000 */
[----:B------:R-:W-:Y:S01]  /*07e0*/  FMUL R4, R4, R6 ;  /* 0x0000000604047220 */ /* 0x000fe20000400000 */
[----:B---3--:R-:W-:-:S03]  /*07f0*/  FFMA R0, R7, R19, R15 ;  /* 0x0000001307007223 */ /* 0x008fc6000000000f */
[-CC-:B------:R-:W-:Y:S01]  /*0800*/  FFMA R4, R4, R18.reuse, R14.reuse ;  /* 0x0000001204047223 */ /* 0x180fe2000000000e */
[-CC-:B------:R-:W-:Y:S01]  /*0810*/  FFMA R6, R10, R18.reuse, R14.reuse ;  /* 0x000000120a067223 */ /* 0x180fe2000000000e */
[-CC-:B------:R-:W-:Y:S01]  /*0820*/  FFMA R5, R5, R18.reuse, R14.reuse ;  /* 0x0000001205057223 */ /* 0x180fe2000000000e */
[----:B------:R-:W-:Y:S01]  /*0830*/  FFMA R30, R31, R18, R14 ;  /* 0x000000121f1e7223 */ /* 0x000fe2000000000e */
[----:B------:R-:W-:Y:S01]  /*0840*/  FFMA R3, R11, R19, R15 ;  /* 0x000000130b037223 */ /* 0x000fe2000000000f */
[-CC-:B------:R-:W-:Y:S01]  /*0850*/  FFMA R7, R9, R17.reuse, R13.reuse ;  /* 0x0000001109077223 */ /* 0x180fe2000000000d */
[----:B------:R-:W-:Y:S01]  /*0860*/  FFMA R18, R8, R17, R13 ;  /* 0x0000001108127223 */ /* 0x000fe2000000000d */
[-CC-:B------:R-:W-:Y:S01]  /*0870*/  FFMA R2, R27, R19.reuse, R15.reuse ;  /* 0x000000131b027223 */ /* 0x180fe2000000000f */
[----:B------:R-:W-:Y:S01]  /*0880*/  FFMA R24, R24, R19, R15 ;  /* 0x0000001318187223 */ /* 0x000fe2000000000f */
[----:B------:R-:W-:Y:S02]  /*0890*/  CS2R R8, SRZ ;  /* 0x0000000000087805 */ /* 0x000fe4000001ff00 */
[----:B------:R-:W-:Y:S01]  /*08a0*/  CS2R R10, SRZ ;  /* 0x00000000000a7805 */ /* 0x000fe2000001ff00 */
[----:B-1----:R-:W-:-:S05]  /*08b0*/  IMAD.WIDE R14, R23, 0x4, R36 ;  /* 0x00000004170e7825 */ /* 0x002fca00078e0224 */
[----:B------:R1:W2:Y:S01]  /*08c0*/  @!P0 LDG.E.EL.128 R8, desc[UR6][R14.64] ;  /* 0x000000060e088981 */ /* 0x0002a2000c2e1d00 */
[-CC-:B------:R-:W-:Y:S01]  /*08d0*/  FFMA R21, R21, R17.reuse, R13.reuse ;  /* 0x0000001115157223 */ /* 0x180fe2000000000d */
[----:B------:R-:W-:Y:S01]  /*08e0*/  FFMA R20, R20, R17, R13 ;  /* 0x0000001114147223 */ /* 0x000fe2000000000d */
[-CC-:B------:R-:W-:Y:S01]  /*08f0*/  FFMA R25, R25, R16.reuse, R12.reuse ;  /* 0x0000001019197223 */ /* 0x180fe2000000000c */
[-CC-:B------:R-:W-:Y:S01]  /*0900*/  FFMA R28, R28, R16.reuse, R12.reuse ;  /* 0x000000101c1c7223 */ /* 0x180fe2000000000c */
[-CC-:B------:R-:W-:Y:S01]  /*0910*/  FFMA R29, R29, R16.reuse, R12.reuse ;  /* 0x000000101d1d7223 */ /* 0x180fe2000000000c */
[----:B------:R-:W-:Y:S01]  /*0920*/  FFMA R19, R26, R16, R12 ;  /* 0x000000101a137223 */ /* 0x000fe2000000000c */
[----:B------:R-:W-:Y:S01]  /*0930*/  CS2R R12, SRZ ;  /* 0x00000000000c7805 */ /* 0x000fe2000001ff00 */
[----:B------:R-:W-:Y:S01]  /*0940*/  IMAD.WIDE R16, R22, 0x4, R36 ;  /* 0x0000000416107825 */ /* 0x000fe200078e0224 */
[----:B-1----:R-:W-:-:S06]  /*0950*/  CS2R R14, SRZ ;  /* 0x00000000000e7805 */ /* 0x002fcc000001ff00 */
[----:B------:R1:W3:Y:S01]  /*0960*/  @!P0 LDG.E.EL.128 R12, desc[UR6][R16.64] ;  /* 0x00000006100c8981 */ /* 0x0002e2000c2e1d00 */
[----:B------:R-:W-:Y:S01]  /*0970*/  IMAD.WIDE R26, R32, 0x4, R36 ;  /* 0x00000004201a7825 */ /* 0x000fe200078e0224 */
[----:B-1----:R-:W-:-:S03]  /*0980*/  CS2R R16, SRZ ;  /* 0x0000000000107805 */ /* 0x002fc6000001ff00 */
[----:B------:R-:W-:Y:S02]  /*0990*/  IMAD.WIDE R22, R33, 0x4, R36 ;  /* 0x0000000421167825 */ /* 0x000fe400078e0224 */
[----:B------:R-:W1:Y:S01]  /*09a0*/  S2R R33, SR_TID.X ;  /* 0x0000000000217919 */ /* 0x000e620000002100 */
[----:B------:R-:W4:Y:S01]  /*09b0*/  S2UR UR5, SR_CgaCtaId ;  /* 0x00000000000579c3 */ /* 0x000f220000008800 */
[C---:B--2---:R-:W-:Y:S01]  /*09c0*/  FSETP.GEU.AND P6, PT, R19.reuse, -R8, PT ;  /* 0x800000081300720b */ /* 0x044fe20003fce000 */
[----:B------:R-:W-:Y:S01]  /*09d0*/  FADD R31, R19, R8 ;  /* 0x00000008131f7221 */ /* 0x000fe20000000000 */
[C---:B------:R-:W-:Y:S01]  /*09e0*/  FSETP.GEU.AND P5, PT, R18.reuse, -R9, PT ;  /* 0x800000091200720b */ /* 0x040fe20003fae000 */
[----:B------:R-:W-:Y:S01]  /*09f0*/  FADD R32, R18, R9 ;  /* 0x0000000912207221 */ /* 0x000fe20000000000 */
[----:B------:R-:W-:Y:S02]  /*0a00*/  CS2R R18, SRZ ;  /* 0x0000000000127805 */ /* 0x000fe4000001ff00 */
[C---:B------:R-:W-:Y:S01]  /*0a10*/  FSETP.GEU.AND P4, PT, R30.reuse, -R10, PT ;  /* 0x8000000a1e00720b */ /* 0x040fe20003f8e000 */
[----:B------:R-:W-:Y:S01]  /*0a20*/  FADD R30, R30, R10 ;  /* 0x0000000a1e1e7221 */ /* 0x000fe20000000000 */
[C---:B------:R-:W-:Y:S01]  /*0a30*/  FSETP.GEU.AND P3, PT, R24.reuse, -R11, PT ;  /* 0x8000000b1800720b */ /* 0x040fe20003f6e000 */
[----:B------:R-:W-:Y:S01]  /*0a40*/  FADD R24, R24, R11 ;  /* 0x0000000b18187221 */ /* 0x000fe20000000000 */
[----:B------:R-:W-:Y:S01]  /*0a50*/  CS2R R8, SRZ ;  /* 0x0000000000087805 */ /* 0x000fe2000001ff00 */
[----:B------:R1:W2:Y:S01]  /*0a60*/  @!P0 LDG.E.EL.128 R16, desc[UR6][R26.64] ;  /* 0x000000061a108981 */ /* 0x0002a2000c2e1d00 */
[----:B------:R-:W-:-:S06]  /*0a70*/  CS2R R10, SRZ ;  /* 0x00000000000a7805 */ /* 0x000fcc000001ff00 */
[----:B------:R3:W5:Y:S01]  /*0a80*/  @!P0 LDG.E.EL.128 R8, desc[UR6][R22.64] ;  /* 0x0000000616088981 */ /* 0x000762000c2e1d00 */
[----:B------:R-:W-:Y:S01]  /*0a90*/  UMOV UR4, 0x400 ;  /* 0x0000040000047882 */ /* 0x000fe20000000000 */
[----:B-1----:R-:W-:Y:S02]  /*0aa0*/  SHF.R.U32.HI R27, RZ, 0x2, R33 ;  /* 0x00000002ff1b7819 */ /* 0x002fe40000011621 */
[----:B------:R-:W-:Y:S01]  /*0ab0*/  SHF.L.U32 R26, R33, 0xa, RZ ;  /* 0x0000000a211a7819 */ /* 0x000fe200000006ff */
[----:B----4-:R-:W-:Y:S01]  /*0ac0*/  UPRMT UR4, UR5, 0x654, UR4 ;  /* 0x0000065405047896 */ /* 0x010fe20008000004 */
[----:B------:R-:W-:Y:S02]  /*0ad0*/  SGXT.U32 R27, R27, 0x6 ;  /* 0x000000061b1b781a */ /* 0x000fe40000000000 */
[----:B------:R-:W-:Y:S01]  /*0ae0*/  LOP3.LUT R26, R26, 0xc00, RZ, 0xc0, !PT ;  /* 0x00000c001a1a7812 */ /* 0x000fe200078ec0ff */
[C---:B---3--:R-:W-:Y:S01]  /*0af0*/  FADD R22, R20.reuse, R13 ;  /* 0x0000000d14167221 */ /* 0x048fe20000000000 */
[----:B------:R-:W-:-:S02]  /*0b00*/  FSETP.GEU.AND P1, PT, R20, -R13, PT ;  /* 0x8000000d1400720b */ /* 0x000fc40003f2e000 */
[C---:B------:R-:W-:Y:S02]  /*0b10*/  LOP3.LUT R27, R26.reuse, R27, RZ, 0xfc, !PT ;  /* 0x0000001b1a1b7212 */ /* 0x040fe400078efcff */
[C---:B------:R-:W-:Y:S02]  /*0b20*/  LEA.HI R20, R26.reuse, UR4, RZ, 0x1c ;  /* 0x000000041a147c11 */ /* 0x040fe4000f8fe0ff */
[----:B------:R-:W-:-:S03]  /*0b30*/  LOP3.LUT R23, R26, 0x200, RZ, 0xfc, !PT ;  /* 0x000002001a177812 */ /* 0x000fc600078efcff */
[----:B------:R-:W-:Y:S01]  /*0b40*/  IMAD R13, R27, 0x4, R20 ;  /* 0x000000041b0d7824 */ /* 0x000fe200078e0214 */
[----:B------:R-:W-:Y:S02]  /*0b50*/  LOP3.LUT R20, R26, 0x100, RZ, 0xfc, !PT ;  /* 0x000001001a147812 */ /* 0x000fe400078efcff */
[----:B------:R-:W-:Y:S02]  /*0b60*/  FSEL R36, R31, RZ, P6 ;  /* 0x000000ff1f247208 */ /* 0x000fe40003000000 */
[----:B------:R-:W-:Y:S02]  /*0b70*/  LEA.HI R20, R20, UR4, RZ, 0x1c ;  /* 0x0000000414147c11 */ /* 0x000fe4000f8fe0ff */
[----:B------:R-:W-:Y:S02]  /*0b80*/  LOP3.LUT R31, R26, 0x300, RZ, 0xfc, !PT ;  /* 0x000003001a1f7812 */ /* 0x000fe400078efcff */
[C---:B------:R-:W-:Y:S01]  /*0b90*/  FSETP.GEU.AND P2, PT, R29.reuse, -R12, PT ;  /* 0x8000000c1d00720b */ /* 0x040fe20003f4e000 */
[----:B------:R-:W-:Y:S01]  /*0ba0*/  FADD R12, R29, R12 ;  /* 0x0000000c1d0c7221 */ /* 0x000fe20000000000 */
[----:B------:R-:W-:-:S02]  /*0bb0*/  LEA.HI R26, R23, UR4, RZ, 0x1c ;  /* 0x00000004171a7c11 */ /* 0x000fc4000f8fe0ff */
[C---:B------:R-:W-:Y:S01]  /*0bc0*/  FSETP.GEU.AND P0, PT, R5.reuse, -R14, PT ;  /* 0x8000000e0500720b */ /* 0x040fe20003f0e000 */
[----:B------:R-:W-:Y:S01]  /*0bd0*/  FADD R5, R5, R14 ;  /* 0x0000000e05057221 */ /* 0x000fe20000000000 */
[----:B------:R-:W-:Y:S01]  /*0be0*/  FSEL R29, R32, RZ, P5 ;  /* 0x000000ff201d7208 */ /* 0x000fe20002800000 */
[----:B------:R-:W-:Y:S01]  /*0bf0*/  IMAD R20, R27, 0x4, R20 ;  /* 0x000000041b147824 */ /* 0x000fe200078e0214 */
[----:B------:R-:W-:Y:S01]  /*0c00*/  LEA.HI R32, R31, UR4, RZ, 0x1c ;  /* 0x000000041f207c11 */ /* 0x000fe2000f8fe0ff */
[C---:B------:R-:W-:Y:S01]  /*0c10*/  IMAD R23, R27.reuse, 0x4, R26 ;  /* 0x000000041b177824 */ /* 0x040fe200078e021a */
[----:B------:R-:W-:Y:S01]  /*0c20*/  FSEL R30, R30, RZ, P4 ;  /* 0x000000ff1e1e7208 */ /* 0x000fe20002000000 */
[----:B------:R-:W-:Y:S01]  /*0c30*/  STS [R13], R36 ;  /* 0x000000240d007388 */ /* 0x000fe20000000800 */
[----:B------:R-:W-:Y:S02]  /*0c40*/  LEA R26, R27, R32, 0x2 ;  /* 0x000000201b1a7211 */ /* 0x000fe400078e10ff */
[----:B------:R-:W-:-:S02]  /*0c50*/  FSEL R14, R5, RZ, P0 ;  /* 0x000000ff050e7208 */ /* 0x000fc40000000000 */
[C---:B------:R-:W-:Y:S01]  /*0c60*/  FSETP.GEU.AND P4, PT, R2.reuse, -R15, PT ;  /* 0x8000000f0200720b */ /* 0x040fe20003f8e000 */
[----:B------:R-:W-:Y:S01]  /*0c70*/  FADD R2, R2, R15 ;  /* 0x0000000f02027221 */ /* 0x000fe20000000000 */
[----:B------:R-:W-:Y:S01]  /*0c80*/  FSEL R27, R24, RZ, P3 ;  /* 0x000000ff181b7208 */ /* 0x000fe20001800000 */
[----:B------:R1:W-:Y:S01]  /*0c90*/  STS [R20+0x400], R29 ;  /* 0x0004001d14007388 */ /* 0x0003e20000000800 */
[----:B------:R-:W-:Y:S02]  /*0ca0*/  FSEL R12, R12, RZ, P2 ;  /* 0x000000ff0c0c7208 */ /* 0x000fe40001000000 */
[----:B------:R-:W-:Y:S01]  /*0cb0*/  FSEL R5, R2, RZ, P4 ;  /* 0x000000ff02057208 */ /* 0x000fe20002000000 */
[----:B------:R-:W-:Y:S01]  /*0cc0*/  STS [R23+0x800], R30 ;  /* 0x0008001e17007388 */ /* 0x000fe20000000800 */
[----:B-1----:R-:W-:-:S03]  /*0cd0*/  FSEL R29, R22, RZ, P1 ;  /* 0x000000ff161d7208 */ /* 0x002fc60000800000 */
[----:B------:R-:W-:Y:S04]  /*0ce0*/  STS [R26+0xc00], R27 ;  /* 0x000c001b1a007388 */ /* 0x000fe80000000800 */
[----:B------:R-:W-:Y:S04]  /*0cf0*/  STS [R13+0x100], R12 ;  /* 0x0001000c0d007388 */ /* 0x000fe80000000800 */
[----:B------:R-:W-:Y:S04]  /*0d00*/  STS [R20+0x500], R29 ;  /* 0x0005001d14007388 */ /* 0x000fe80000000800 */
[----:B------:R-:W-:Y:S04]  /*0d10*/  STS [R23+0x900], R14 ;  /* 0x0009000e17007388 */ /* 0x000fe80000000800 */
[----:B------:R1:W-:Y:S01]  /*0d20*/  STS [R26+0xd00], R5 ;  /* 0x000d00051a007388 */ /* 0x0003e20000000800 */
[----:B------:R-:W3:Y:S01]  /*0d30*/  S2R R36, SR_CTAID.Y ;  /* 0x0000000000247919 */ /* 0x000ee20000002600 */
[----:B------:R-:W-:Y:S01]  /*0d40*/  SHF.R.U32.HI R33, RZ, 0x2, R33 ;  /* 0x00000002ff217819 */ /* 0x000fe20000011621 */
[----:B------:R-:W4:Y:S01]  /*0d50*/  S2R R37, SR_TID.X ;  /* 0x0000000000257919 */ /* 0x000f220000002100 */
[C---:B--2---:R-:W-:Y:S01]  /*0d60*/  FSETP.GEU.AND P0, PT, R3.reuse, -R19, PT ;  /* 0x800000130300720b */ /* 0x044fe20003f0e000 */
[----:B------:R-:W-:Y:S01]  /*0d70*/  FADD R3, R3, R19 ;  /* 0x0000001303037221 */ /* 0x000fe20000000000 */
[C---:B------:R-:W-:Y:S01]  /*0d80*/  FSETP.GEU.AND P3, PT, R28.reuse, -R16, PT ;  /* 0x800000101c00720b */ /* 0x040fe20003f6e000 */
[----:B------:R-:W-:Y:S01]  /*0d90*/  FADD R16, R28, R16 ;  /* 0x000000101c107221 */ /* 0x000fe20000000000 */
[C---:B------:R-:W-:Y:S01]  /*0da0*/  FSETP.GEU.AND P2, PT, R21.reuse, -R17, PT ;  /* 0x800000111500720b */ /* 0x040fe20003f4e000 */
[----:B------:R-:W-:Y:S01]  /*0db0*/  FADD R17, R21, R17 ;  /* 0x0000001115117221 */ /* 0x000fe20000000000 */
[C---:B------:R-:W-:Y:S01]  /*0dc0*/  FSETP.GEU.AND P1, PT, R6.reuse, -R18, PT ;  /* 0x800000120600720b */ /* 0x040fe20003f2e000 */
[----:B------:R-:W-:Y:S01]  /*0dd0*/  FADD R6, R6, R18 ;  /* 0x0000001206067221 */ /* 0x000fe20000000000 */
[----:B------:R-:W-:Y:S01]  /*0de0*/  FSEL R3, R3, RZ, P0 ;  /* 0x000000ff03037208 */ /* 0x000fe20000000000 */
[----:B-----5:R-:W-:Y:S01]  /*0df0*/  FADD R2, R7, R9 ;  /* 0x0000000907027221 */ /* 0x020fe20000000000 */
[----:B------:R-:W-:-:S02]  /*0e00*/  FSEL R16, R16, RZ, P3 ;  /* 0x000000ff10107208 */ /* 0x000fc40001800000 */
[----:B------:R-:W-:Y:S02]  /*0e10*/  FSETP.GEU.AND P0, PT, R7, -R9, PT ;  /* 0x800000090700720b */ /* 0x000fe40003f0e000 */
[----:B------:R-:W-:Y:S02]  /*0e20*/  FSEL R17, R17, RZ, P2 ;  /* 0x000000ff11117208 */ /* 0x000fe40001000000 */
[----:B------:R-:W-:Y:S01]  /*0e30*/  FSEL R6, R6, RZ, P1 ;  /* 0x000000ff06067208 */ /* 0x000fe20000800000 */
[----:B------:R-:W-:Y:S01]  /*0e40*/  STS [R13+0x200], R16 ;  /* 0x000200100d007388 */ /* 0x000fe20000000800 */
[----:B-1----:R-:W-:Y:S02]  /*0e50*/  FSEL R5, R2, RZ, P0 ;  /* 0x000000ff02057208 */ /* 0x002fe40000000000 */
[C---:B------:R-:W-:Y:S01]  /*0e60*/  FSETP.GEU.AND P2, PT, R25.reuse, -R8, PT ;  /* 0x800000081900720b */ /* 0x040fe20003f4e000 */
[----:B------:R1:W-:Y:S01]  /*0e70*/  STS [R20+0x600], R17 ;  /* 0x0006001114007388 */ /* 0x0003e20000000800 */
[----:B------:R-:W-:Y:S01]  /*0e80*/  LOP3.LUT R2, R34, 0x3fc, RZ, 0xc0, !PT ;  /* 0x000003fc22027812 */ /* 0x000fe200078ec0ff */
[----:B------:R-:W-:Y:S01]  /*0e90*/  FADD R8, R25, R8 ;  /* 0x0000000819087221 */ /* 0x000fe20000000000 */
[C---:B------:R-:W-:Y:S01]  /*0ea0*/  FSETP.GEU.AND P1, PT, R4.reuse, -R10, PT ;  /* 0x8000000a0400720b */ /* 0x040fe20003f2e000 */
[----:B------:R-:W-:Y:S01]  /*0eb0*/  STS [R23+0xa00], R6 ;  /* 0x000a000617007388 */ /* 0x000fe20000000800 */
[----:B------:R-:W-:Y:S01]  /*0ec0*/  FADD R4, R4, R10 ;  /* 0x0000000a04047221 */ /* 0x000fe20000000000 */
[C---:B------:R-:W-:Y:S01]  /*0ed0*/  FSETP.GEU.AND P0, PT, R0.reuse, -R11, PT ;  /* 0x8000000b0000720b */ /* 0x040fe20003f0e000 */
[----:B------:R-:W-:Y:S01]  /*0ee0*/  FADD R0, R0, R11 ;  /* 0x0000000b00007221 */ /* 0x000fe20000000000 */
[----:B------:R2:W-:Y:S01]  /*0ef0*/  STS [R26+0xe00], R3 ;  /* 0x000e00031a007388 */ /* 0x0005e20000000800 */
[----:B------:R-:W-:Y:S01]  /*0f00*/  FSEL R8, R8, RZ, P2 ;  /* 0x000000ff08087208 */ /* 0x000fe20001000000 */
[----:B-1----:R-:W1:Y:S01]  /*0f10*/  LDC.64 R16, c[0x0][0x240] ;  /* 0x00009000ff107b82 */ /* 0x002e620000000a00 */
[----:B------:R-:W-:-:S02]  /*0f20*/  FSEL R4, R4, RZ, P1 ;  /* 0x000000ff04047208 */ /* 0x000fc40000800000 */
[----:B--2---:R-:W-:Y:S01]  /*0f30*/  LOP3.LUT R3, R2, 0x400, RZ, 0xfc, !PT ;  /* 0x0000040002037812 */ /* 0x004fe200078efcff */
[----:B------:R2:W-:Y:S03]  /*0f40*/  STS [R13+0x300], R8 ;  /* 0x000300080d007388 */ /* 0x0005e60000000800 */
[----:B------:R-:W-:Y:S02]  /*0f50*/  SHF.R.U32.HI R6, RZ, 0x4, R3 ;  /* 0x00000004ff067819 */ /* 0x000fe40000011603 */
[----:B------:R-:W-:Y:S01]  /*0f60*/  FSEL R3, R0, RZ, P0 ;  /* 0x000000ff00037208 */ /* 0x000fe20000000000 */
[----:B------:R5:W-:Y:S04]  /*0f70*/  STS [R20+0x700], R5 ;  /* 0x0007000514007388 */ /* 0x000be80000000800 */
[----:B------:R-:W-:Y:S04]  /*0f80*/  STS [R23+0xb00], R4 ;  /* 0x000b000417007388 */ /* 0x000fe80000000800 */
[----:B------:R3:W-:Y:S01]  /*0f90*/  STS [R26+0xf00], R3 ;  /* 0x000f00031a007388 */ /* 0x0007e20000000800 */
[----:B------:R-:W-:-:S02]  /*0fa0*/  LOP3.LUT R7, R2, 0x800, RZ, 0xfc, !PT ;  /* 0x0000080002077812 */ /* 0x000fc400078efcff */
[----:B------:R-:W-:Y:S02]  /*0fb0*/  LOP3.LUT R0, R33, 0x30, RZ, 0xc0, !PT ;  /* 0x0000003021007812 */ /* 0x000fe400078ec0ff */
[----:B------:R-:W-:Y:S02]  /*0fc0*/  SHF.R.U32.HI R7, RZ, 0x4, R7 ;  /* 0x00000004ff077819 */ /* 0x000fe40000011607 */
[----:B------:R-:W-:Y:S02]  /*0fd0*/  LOP3.LUT R6, R6, 0x70, RZ, 0xc0, !PT ;  /* 0x0000007006067812 */ /* 0x000fe400078ec0ff */
[----:B--2---:R-:W-:Y:S01]  /*0fe0*/  LOP3.LUT R8, R7, 0xb0, RZ, 0xc0, !PT ;  /* 0x000000b007087812 */ /* 0x004fe200078ec0ff */
[----:B-----5:R-:W-:Y:S02]  /*0ff0*/  VIADD R5, R0, UR4 ;  /* 0x0000000400057c36 */ /* 0x020fe40008000000 */
[----:B------:R-:W-:Y:S01]  /*1000*/  VIADD R7, R6, UR4 ;  /* 0x0000000406077c36 */ /* 0x000fe20008000000 */
[----:B------:R-:W-:Y:S01]  /*1010*/  IADD3 R9, R8, UR4, RZ ;  /* 0x0000000408097c10 */ /* 0x000fe2000fffe0ff */
[----:B------:R-:W-:-:S02]  /*1020*/  IMAD R5, R2, 0x4, R5 ;  /* 0x0000000402057824 */ /* 0x000fc400078e0205 */
[C---:B------:R-:W-:Y:S01]  /*1030*/  IMAD R8, R2.reuse, 0x4, R7 ;  /* 0x0000000402087824 */ /* 0x040fe200078e0207 */
[----:B------:R-:W-:Y:S01]  /*1040*/  BAR.SYNC.DEFER_BLOCKING 0x0 ;  /* 0x0000000000007b1d */ /* 0x000fe20000010000 */
[----:B------:R-:W-:Y:S02]  /*1050*/  LEA R12, R2, R9, 0x2 ;  /* 0x00000009020c7211 */ /* 0x000fe400078e10ff */
[--C-:B---3--:R-:W-:Y:S02]  /*1060*/  SHF.R.S32.HI R0, RZ, 0x17, R36.reuse ;  /* 0x00000017ff007819 */ /* 0x108fe40000011424 */
[----:B------:R-:W-:Y:S02]  /*1070*/  LOP3.LUT R34, R34, 0xfc, RZ, 0xc0, !PT ;  /* 0x000000fc22227812 */ /* 0x000fe400078ec0ff */
[----:B0-----:R-:W-:Y:S02]  /*1080*/  SGXT R3, R0, 0x1 ;  /* 0x000000010003781a */ /* 0x001fe40000000200 */
[----:B------:R-:W-:-:S04]  /*1090*/  PRMT R34, R34, 0x6540, R36 ;  /* 0x0000654022227816 */ /* 0x000fc80000000024 */
[----:B------:R-:W-:Y:S01]  /*10a0*/  LEA.HI R3, R3, R34, RZ, 0x8 ;  /* 0x0000002203037211 */ /* 0x000fe200078f40ff */
[----:B------:R-:W0:Y:S04]  /*10b0*/  LDS.128 R4, [R5] ;  /* 0x0000000005047984 */ /* 0x000e280000000c00 */
[----:B------:R-:W2:Y:S04]  /*10c0*/  LDS.128 R8, [R8+0x1000] ;  /* 0x0010000008087984 */ /* 0x000ea80000000c00 */
[----:B------:R-:W3:Y:S01]  /*10d0*/  LDS.128 R12, [R12+0x2000] ;  /* 0x002000000c0c7984 */ /* 0x000ee20000000c00 */
[----:B----4-:R-:W-:Y:S01]  /*10e0*/  SHF.R.U32.HI R0, RZ, 0x6, R37 ;  /* 0x00000006ff007819 */ /* 0x010fe20000011625 */
[C---:B------:R-:W-:Y:S01]  /*10f0*/  IMAD.SHL.U32 R18, R3.reuse, 0x100, RZ ;  /* 0x0000010003127824 */ /* 0x040fe200078e00ff */
[----:B------:R-:W-:-:S02]  /*1100*/  LOP3.LUT R3, R3, 0xffffff00, RZ, 0xc0, !PT ;  /* 0xffffff0003037812 */ /* 0x000fc400078ec0ff */
[----:B------:R-:W-:Y:S02]  /*1110*/  SGXT.U32 R0, R0, 0x2 ;  /* 0x000000020000781a */ /* 0x000fe40000000000 */
[----:B------:R-:W-:Y:S02]  /*1120*/  LOP3.LUT R18, R18, 0xffff0000, RZ, 0xc0, !PT ;  /* 0xffff000012127812 */ /* 0x000fe400078ec0ff */
[----:B------:R-:W-:Y:S02]  /*1130*/  LOP3.LUT R35, R0, R35, RZ, 0xfc, !PT ;  /* 0x0000002300237212 */ /* 0x000fe400078efcff */
[----:B------:R-:W-:Y:S02]  /*1140*/  IADD3 R0, R18, R34, -R3 ;  /* 0x0000002212007210 */ /* 0x000fe40007ffe803 */
[----:B------:R-:W-:Y:S02]  /*1150*/  LOP3.LUT R3, R2, 0xc00, RZ, 0xfc, !PT ;  /* 0x00000c0002037812 */ /* 0x000fe400078efcff */
[----:B------:R-:W-:-:S02]  /*1160*/  LOP3.LUT R21, R35, 0x4, RZ, 0xfc, !PT ;  /* 0x0000000423157812 */ /* 0x000fc400078efcff */
[C---:B------:R-:W-:Y:S02]  /*1170*/  LOP3.LUT R19, R35.reuse, 0x8, RZ, 0xfc, !PT ;  /* 0x0000000823137812 */ /* 0x040fe400078efcff */
[----:B------:R-:W-:Y:S02]  /*1180*/  SHF.R.U32.HI R18, RZ, 0x4, R3 ;  /* 0x00000004ff127819 */ /* 0x000fe40000011603 */
[C---:B------:R-:W-:Y:S02]  /*1190*/  LOP3.LUT R3, R35.reuse, 0xc, RZ, 0xfc, !PT ;  /* 0x0000000c23037812 */ /* 0x040fe400078efcff */
[----:B------:R-:W-:Y:S02]  /*11a0*/  ISETP.GE.AND P0, PT, R35, 0x100, PT ;  /* 0x000001002300780c */ /* 0x000fe40003f06270 */
[----:B------:R-:W-:Y:S02]  /*11b0*/  ISETP.GE.AND P1, PT, R21, 0x100, PT ;  /* 0x000001001500780c */ /* 0x000fe40003f26270 */
[----:B------:R-:W-:-:S02]  /*11c0*/  ISETP.GE.AND P2, PT, R19, 0x100, PT ;  /* 0x000001001300780c */ /* 0x000fc40003f46270 */
[----:B------:R-:W-:Y:S01]  /*11d0*/  LOP3.LUT R18, R18, 0xf0, RZ, 0xc0, !PT ;  /* 0x000000f012127812 */ /* 0x000fe200078ec0ff */
[--C-:B------:R-:W-:Y:S01]  /*11e0*/  IMAD R35, R35, 0x100, R0.reuse ;  /* 0x0000010023237824 */ /* 0x100fe200078e0200 */
[----:B------:R-:W-:Y:S02]  /*11f0*/  ISETP.GE.AND P3, PT, R3, 0x100, PT ;  /* 0x000001000300780c */ /* 0x000fe40003f66270 */
[----:B------:R-:W-:Y:S01]  /*1200*/  LEA R21, R21, R0, 0x8 ;  /* 0x0000000015157211 */ /* 0x000fe200078e40ff */
[----:B------:R-:W-:Y:S02]  /*1210*/  IMAD R23, R19, 0x100, R0 ;  /* 0x0000010013177824 */ /* 0x000fe400078e0200 */
[----:B------:R-:W-:Y:S02]  /*1220*/  VIADD R25, R18, UR4 ;  /* 0x0000000412197c36 */ /* 0x000fe40008000000 */
[----:B-1----:R-:W-:-:S04]  /*1230*/  IMAD.WIDE R18, R35, 0x4, R16 ;  /* 0x0000000423127825 */ /* 0x002fc800078e0210 */
[--C-:B------:R-:W-:Y:S01]  /*1240*/  IMAD.WIDE R20, R21, 0x4, R16.reuse ;  /* 0x0000000415147825 */ /* 0x100fe200078e0210 */
[----:B0-----:R0:W-:Y:S03]  /*1250*/  @!P0 STG.E.128 desc[UR6][R18.64], R4 ;  /* 0x0000000412008986 */ /* 0x0011e6000c101d06 */
[----:B------:R-:W-:Y:S01]  /*1260*/  IMAD.WIDE R22, R23, 0x4, R16 ;  /* 0x0000000417167825 */ /* 0x000fe200078e0210 */
[----:B--2---:R0:W-:Y:S01]  /*1270*/  @!P1 STG.E.128 desc[UR6][R20.64], R8 ;  /* 0x0000000814009986 */ /* 0x0041e2000c101d06 */
[----:B------:R-:W-:-:S03]  /*1280*/  LEA R25, R2, R25, 0x2 ;  /* 0x0000001902197211 */ /* 0x000fc600078e10ff */
[----:B---3--:R0:W-:Y:S02]  /*1290*/  @!P2 STG.E.128 desc[UR6][R22.64], R12 ;  /* 0x0000000c1600a986 */ /* 0x0081e4000c101d06 */
[----:B0-----:R-:W-:Y:S05]  /*12a0*/  @P3 EXIT ;  /* 0x000000000000394d */ /* 0x001fea0003800000 */
[----:B------:R-:W0:Y:S01]  /*12b0*/  LDS.128 R24, [R25+0x3000] ;  /* 0x0030000019187984 */ /* 0x000e220000000c00 */
[----:B------:R-:W-:-:S04]  /*12c0*/  IMAD R3, R3, 0x100, R0 ;  /* 0x0000010003037824 */ /* 0x000fc800078e0200 */
[----:B------:R-:W-:-:S05]  /*12d0*/  IMAD.WIDE R16, R3, 0x4, R16 ;  /* 0x0000000403107825 */ /* 0x000fca00078e0210 */
[----:B0-----:R-:W-:Y:S01]  /*12e0*/  STG.E.128 desc[UR6][R16.64], R24 ;  /* 0x0000001810007986 */ /* 0x001fe2000c101d06 */
[----:B------:R-:W-:Y:S05]  /*12f0*/  EXIT ;  /* 0x000000000000794d */ /* 0x000fea0003800000 */
.L_x_0:
[----:B------:R-:W-:-:S00]  /*1300*/  BRA `(.L_x_0) ;  /* 0xfffffffc00fc7947 */ /* 0x000fc0000383ffff */
[----:B------:R-:W-:-:S00]  /*1310*/  NOP ;  /* 0x0000000000007918 */ /* 0x000fc00000000000 */
        /* <DEDUP_REMOVED lines=14> */
.L_x_1:


//--------------------- .nv.global.init           --------------------------
	.section	.nv.global.init,"aw",@progbits
.nv.global.init:
	.type		_$_str,@object
	.size		_$_str,(_$_str_$_2 - _$_str)
_$_str:
        /*0000*/ 	.byte	0x5f, 0x5f, 0x43, 0x55, 0x44, 0x41, 0x5f, 0x46, 0x54, 0x5a, 0x00
	.type		_$_str_$_2,@object
	.size		_$_str_$_2,(.L_1 - _$_str_$_2)
_$_str_$_2:
        /*000b*/ 	.byte	0x5f, 0x5f, 0x43, 0x55, 0x44, 0x41, 0x5f, 0x50, 0x52, 0x45, 0x43, 0x5f, 0x53, 0x51, 0x52, 0x54
        /*001b*/ 	.byte	0x00
.L_1:


//--------------------- .nv.shared.triton_poi_fused__native_batch_norm_legit_no_training_add_relu_13 --------------------------
	.section	.nv.shared.triton_poi_fused__native_batch_norm_legit_no_training_add_relu_13,"aw",@nobits
	.sectionflags	@""
	.align	16
	.zero		1024


//--------------------- .nv.constant0.triton_poi_fused__native_batch_norm_legit_no_training_add_relu_13 --------------------------
	.section	.nv.constant0.triton_poi_fused__native_batch_norm_legit_no_training_add_relu_13,"a",@progbits
	.sectionflags	@""
	.align	4
.nv.constant0.triton_poi_fused__native_batch_norm_legit_no_training_add_relu_13:
	.zero		592
